//
// Generated by NVIDIA NVVM Compiler
//
// Compiler Build ID: CL-36424714
// Cuda compilation tools, release 13.0, V13.0.88
// Based on NVVM 20.0.0
//

.version 9.0
.target sm_100
.address_size 64

	// .globl	process_tensor

.visible .entry process_tensor(
	.param .u64 .ptr .align 1 process_tensor_param_0,
	.param .u64 .ptr .align 1 process_tensor_param_1,
	.param .u32 process_tensor_param_2,
	.param .u32 process_tensor_param_3,
	.param .u32 process_tensor_param_4
)
{
	.reg .pred 	%p<35>;
	.reg .b16 	%rs<9>;
	.reg .b32 	%r<99>;
	.reg .b32 	%f<190>;
	.reg .b64 	%rd<44>;

	ld.param.u64 	%rd7, [process_tensor_param_0];
	ld.param.u64 	%rd6, [process_tensor_param_1];
	ld.param.u32 	%r54, [process_tensor_param_2];
	ld.param.u32 	%r52, [process_tensor_param_3];
	ld.param.u32 	%r53, [process_tensor_param_4];
	cvta.to.global.u64 	%rd1, %rd7;
	div.s32 	%r1, %r54, %r53;
	setp.lt.s32 	%p1, %r1, 1;
	@%p1 bra 	$L__BB0_31;
	setp.lt.s32 	%p2, %r53, 2;
	mul.lo.s32 	%r2, %r53, %r52;
	@%p2 bra 	$L__BB0_27;
	setp.lt.s32 	%p16, %r52, 1;
	@%p16 bra 	$L__BB0_31;
	and.b32  	%r3, %r52, 15;
	add.s32 	%r4, %r3, -1;
	and.b32  	%r5, %r52, 7;
	add.s32 	%r6, %r5, -1;
	and.b32  	%r7, %r52, 2147483632;
	and.b32  	%r8, %r52, 3;
	neg.s32 	%r9, %r52;
	mov.b32 	%r83, 0;
$L__BB0_4:
	add.s32 	%r11, %r83, 1;
	setp.lt.s32 	%p17, %r11, %r1;
	@%p17 bra 	$L__BB0_6;
$L__BB0_5:
	setp.eq.s32 	%p34, %r11, %r1;
	mov.u32 	%r83, %r11;
	@%p34 bra 	$L__BB0_31;
	bra.uni 	$L__BB0_4;
$L__BB0_6:
	mul.lo.s32 	%r12, %r2, %r83;
	mov.u32 	%r84, %r11;
$L__BB0_7:
	mul.lo.s32 	%r14, %r2, %r84;
	mov.b16 	%rs7, 1;
	mov.b32 	%r89, 1;
$L__BB0_8:
	mov.u16 	%rs1, %rs7;
	mul.lo.s32 	%r68, %r89, %r52;
	add.s32 	%r90, %r68, %r12;
	add.s32 	%r91, %r68, %r14;
	mov.u32 	%r92, %r9;
$L__BB0_9:
	mul.wide.s32 	%rd22, %r91, 4;
	add.s64 	%rd23, %rd1, %rd22;
	mul.wide.s32 	%rd24, %r90, 4;
	add.s64 	%rd25, %rd1, %rd24;
	ld.global.f32 	%f94, [%rd25];
	ld.global.f32 	%f95, [%rd23];
	setp.neu.f32 	%p18, %f94, %f95;
	mov.b16 	%rs7, 0;
	@%p18 bra 	$L__BB0_11;
	add.s32 	%r92, %r92, 1;
	setp.ne.s32 	%p19, %r92, 0;
	add.s32 	%r91, %r91, 1;
	add.s32 	%r90, %r90, 1;
	mov.u16 	%rs7, %rs1;
	@%p19 bra 	$L__BB0_9;
$L__BB0_11:
	add.s32 	%r89, %r89, 1;
	setp.lt.s32 	%p20, %r89, %r53;
	and.b16  	%rs5, %rs7, 255;
	setp.ne.s16 	%p21, %rs5, 0;
	and.pred  	%p22, %p20, %p21;
	@%p22 bra 	$L__BB0_8;
	bra.uni 	$L__BB0_25;
$L__BB0_12:
	setp.lt.u32 	%p24, %r52, 16;
	mov.b32 	%r87, 0;
	@%p24 bra 	$L__BB0_15;
	mov.b32 	%r85, 0;
$L__BB0_14:
	.pragma "nounroll";
	add.s32 	%r71, %r85, %r14;
	mul.wide.s32 	%rd26, %r71, 4;
	add.s64 	%rd27, %rd1, %rd26;
	ld.global.f32 	%f96, [%rd27];
	add.s32 	%r72, %r85, %r12;
	mul.wide.s32 	%rd28, %r72, 4;
	add.s64 	%rd29, %rd1, %rd28;
	ld.global.f32 	%f97, [%rd29];
	add.f32 	%f98, %f96, %f97;
	st.global.f32 	[%rd29], %f98;
	ld.global.f32 	%f99, [%rd27+4];
	ld.global.f32 	%f100, [%rd29+4];
	add.f32 	%f101, %f99, %f100;
	st.global.f32 	[%rd29+4], %f101;
	ld.global.f32 	%f102, [%rd27+8];
	ld.global.f32 	%f103, [%rd29+8];
	add.f32 	%f104, %f102, %f103;
	st.global.f32 	[%rd29+8], %f104;
	ld.global.f32 	%f105, [%rd27+12];
	ld.global.f32 	%f106, [%rd29+12];
	add.f32 	%f107, %f105, %f106;
	st.global.f32 	[%rd29+12], %f107;
	ld.global.f32 	%f108, [%rd27+16];
	ld.global.f32 	%f109, [%rd29+16];
	add.f32 	%f110, %f108, %f109;
	st.global.f32 	[%rd29+16], %f110;
	ld.global.f32 	%f111, [%rd27+20];
	ld.global.f32 	%f112, [%rd29+20];
	add.f32 	%f113, %f111, %f112;
	st.global.f32 	[%rd29+20], %f113;
	ld.global.f32 	%f114, [%rd27+24];
	ld.global.f32 	%f115, [%rd29+24];
	add.f32 	%f116, %f114, %f115;
	st.global.f32 	[%rd29+24], %f116;
	ld.global.f32 	%f117, [%rd27+28];
	ld.global.f32 	%f118, [%rd29+28];
	add.f32 	%f119, %f117, %f118;
	st.global.f32 	[%rd29+28], %f119;
	ld.global.f32 	%f120, [%rd27+32];
	ld.global.f32 	%f121, [%rd29+32];
	add.f32 	%f122, %f120, %f121;
	st.global.f32 	[%rd29+32], %f122;
	ld.global.f32 	%f123, [%rd27+36];
	ld.global.f32 	%f124, [%rd29+36];
	add.f32 	%f125, %f123, %f124;
	st.global.f32 	[%rd29+36], %f125;
	ld.global.f32 	%f126, [%rd27+40];
	ld.global.f32 	%f127, [%rd29+40];
	add.f32 	%f128, %f126, %f127;
	st.global.f32 	[%rd29+40], %f128;
	ld.global.f32 	%f129, [%rd27+44];
	ld.global.f32 	%f130, [%rd29+44];
	add.f32 	%f131, %f129, %f130;
	st.global.f32 	[%rd29+44], %f131;
	ld.global.f32 	%f132, [%rd27+48];
	ld.global.f32 	%f133, [%rd29+48];
	add.f32 	%f134, %f132, %f133;
	st.global.f32 	[%rd29+48], %f134;
	ld.global.f32 	%f135, [%rd27+52];
	ld.global.f32 	%f136, [%rd29+52];
	add.f32 	%f137, %f135, %f136;
	st.global.f32 	[%rd29+52], %f137;
	ld.global.f32 	%f138, [%rd27+56];
	ld.global.f32 	%f139, [%rd29+56];
	add.f32 	%f140, %f138, %f139;
	st.global.f32 	[%rd29+56], %f140;
	ld.global.f32 	%f141, [%rd27+60];
	ld.global.f32 	%f142, [%rd29+60];
	add.f32 	%f143, %f141, %f142;
	st.global.f32 	[%rd29+60], %f143;
	add.s32 	%r85, %r85, 16;
	setp.eq.s32 	%p25, %r85, %r7;
	mov.u32 	%r87, %r7;
	@%p25 bra 	$L__BB0_15;
	bra.uni 	$L__BB0_14;
$L__BB0_15:
	setp.eq.s32 	%p26, %r3, 0;
	@%p26 bra 	$L__BB0_26;
	setp.lt.u32 	%p27, %r4, 7;
	@%p27 bra 	$L__BB0_18;
	add.s32 	%r73, %r87, %r14;
	mul.wide.s32 	%rd30, %r73, 4;
	add.s64 	%rd31, %rd1, %rd30;
	ld.global.f32 	%f144, [%rd31];
	add.s32 	%r74, %r87, %r12;
	mul.wide.s32 	%rd32, %r74, 4;
	add.s64 	%rd33, %rd1, %rd32;
	ld.global.f32 	%f145, [%rd33];
	add.f32 	%f146, %f144, %f145;
	st.global.f32 	[%rd33], %f146;
	ld.global.f32 	%f147, [%rd31+4];
	ld.global.f32 	%f148, [%rd33+4];
	add.f32 	%f149, %f147, %f148;
	st.global.f32 	[%rd33+4], %f149;
	ld.global.f32 	%f150, [%rd31+8];
	ld.global.f32 	%f151, [%rd33+8];
	add.f32 	%f152, %f150, %f151;
	st.global.f32 	[%rd33+8], %f152;
	ld.global.f32 	%f153, [%rd31+12];
	ld.global.f32 	%f154, [%rd33+12];
	add.f32 	%f155, %f153, %f154;
	st.global.f32 	[%rd33+12], %f155;
	ld.global.f32 	%f156, [%rd31+16];
	ld.global.f32 	%f157, [%rd33+16];
	add.f32 	%f158, %f156, %f157;
	st.global.f32 	[%rd33+16], %f158;
	ld.global.f32 	%f159, [%rd31+20];
	ld.global.f32 	%f160, [%rd33+20];
	add.f32 	%f161, %f159, %f160;
	st.global.f32 	[%rd33+20], %f161;
	ld.global.f32 	%f162, [%rd31+24];
	ld.global.f32 	%f163, [%rd33+24];
	add.f32 	%f164, %f162, %f163;
	st.global.f32 	[%rd33+24], %f164;
	ld.global.f32 	%f165, [%rd31+28];
	ld.global.f32 	%f166, [%rd33+28];
	add.f32 	%f167, %f165, %f166;
	st.global.f32 	[%rd33+28], %f167;
	add.s32 	%r87, %r87, 8;
$L__BB0_18:
	setp.eq.s32 	%p28, %r5, 0;
	@%p28 bra 	$L__BB0_26;
	setp.lt.u32 	%p29, %r6, 3;
	@%p29 bra 	$L__BB0_21;
	add.s32 	%r75, %r87, %r14;
	mul.wide.s32 	%rd34, %r75, 4;
	add.s64 	%rd35, %rd1, %rd34;
	ld.global.f32 	%f168, [%rd35];
	add.s32 	%r76, %r87, %r12;
	mul.wide.s32 	%rd36, %r76, 4;
	add.s64 	%rd37, %rd1, %rd36;
	ld.global.f32 	%f169, [%rd37];
	add.f32 	%f170, %f168, %f169;
	st.global.f32 	[%rd37], %f170;
	ld.global.f32 	%f171, [%rd35+4];
	ld.global.f32 	%f172, [%rd37+4];
	add.f32 	%f173, %f171, %f172;
	st.global.f32 	[%rd37+4], %f173;
	ld.global.f32 	%f174, [%rd35+8];
	ld.global.f32 	%f175, [%rd37+8];
	add.f32 	%f176, %f174, %f175;
	st.global.f32 	[%rd37+8], %f176;
	ld.global.f32 	%f177, [%rd35+12];
	ld.global.f32 	%f178, [%rd37+12];
	add.f32 	%f179, %f177, %f178;
	st.global.f32 	[%rd37+12], %f179;
	add.s32 	%r87, %r87, 4;
$L__BB0_21:
	setp.eq.s32 	%p30, %r8, 0;
	@%p30 bra 	$L__BB0_26;
	setp.eq.s32 	%p31, %r8, 1;
	add.s32 	%r77, %r87, %r14;
	mul.wide.s32 	%rd38, %r77, 4;
	add.s64 	%rd2, %rd1, %rd38;
	ld.global.f32 	%f180, [%rd2];
	add.s32 	%r78, %r87, %r12;
	mul.wide.s32 	%rd39, %r78, 4;
	add.s64 	%rd3, %rd1, %rd39;
	ld.global.f32 	%f181, [%rd3];
	add.f32 	%f182, %f180, %f181;
	st.global.f32 	[%rd3], %f182;
	@%p31 bra 	$L__BB0_26;
	setp.eq.s32 	%p32, %r8, 2;
	ld.global.f32 	%f183, [%rd2+4];
	ld.global.f32 	%f184, [%rd3+4];
	add.f32 	%f185, %f183, %f184;
	st.global.f32 	[%rd3+4], %f185;
	@%p32 bra 	$L__BB0_26;
	ld.global.f32 	%f186, [%rd2+8];
	ld.global.f32 	%f187, [%rd3+8];
	add.f32 	%f188, %f186, %f187;
	st.global.f32 	[%rd3+8], %f188;
	bra.uni 	$L__BB0_26;
$L__BB0_25:
	setp.eq.s16 	%p23, %rs5, 0;
	@%p23 bra 	$L__BB0_26;
	bra.uni 	$L__BB0_12;
$L__BB0_26:
	add.s32 	%r84, %r84, 1;
	setp.eq.s32 	%p33, %r84, %r1;
	@%p33 bra 	$L__BB0_5;
	bra.uni 	$L__BB0_7;
$L__BB0_27:
	setp.lt.s32 	%p3, %r52, 1;
	@%p3 bra 	$L__BB0_31;
	and.b32  	%r33, %r52, 15;
	add.s32 	%r34, %r33, -1;
	and.b32  	%r35, %r52, 7;
	add.s32 	%r36, %r35, -1;
	and.b32  	%r37, %r52, 2147483632;
	and.b32  	%r38, %r52, 3;
	mov.b32 	%r93, 0;
$L__BB0_29:
	add.s32 	%r40, %r93, 1;
	setp.lt.s32 	%p4, %r40, %r1;
	@%p4 bra 	$L__BB0_32;
$L__BB0_30:
	setp.eq.s32 	%p15, %r40, %r1;
	mov.u32 	%r93, %r40;
	@%p15 bra 	$L__BB0_31;
	bra.uni 	$L__BB0_29;
$L__BB0_31:
	cvta.to.global.u64 	%rd40, %rd6;
	mov.u32 	%r79, %tid.x;
	mov.u32 	%r80, %ntid.x;
	mov.u32 	%r81, %ctaid.x;
	mad.lo.s32 	%r82, %r81, %r80, %r79;
	mul.wide.s32 	%rd41, %r82, 4;
	add.s64 	%rd42, %rd1, %rd41;
	ld.global.f32 	%f189, [%rd42];
	add.s64 	%rd43, %rd40, %rd41;
	st.global.f32 	[%rd43], %f189;
	ret;
$L__BB0_32:
	mul.lo.s32 	%r41, %r2, %r93;
	mov.u32 	%r94, %r40;
$L__BB0_33:
	setp.lt.u32 	%p5, %r52, 16;
	mul.lo.s32 	%r43, %r2, %r94;
	mov.b32 	%r97, 0;
	@%p5 bra 	$L__BB0_36;
	mov.b32 	%r95, 0;
$L__BB0_35:
	.pragma "nounroll";
	add.s32 	%r58, %r95, %r43;
	mul.wide.s32 	%rd8, %r58, 4;
	add.s64 	%rd9, %rd1, %rd8;
	ld.global.f32 	%f1, [%rd9];
	add.s32 	%r59, %r95, %r41;
	mul.wide.s32 	%rd10, %r59, 4;
	add.s64 	%rd11, %rd1, %rd10;
	ld.global.f32 	%f2, [%rd11];
	add.f32 	%f3, %f1, %f2;
	st.global.f32 	[%rd11], %f3;
	ld.global.f32 	%f4, [%rd9+4];
	ld.global.f32 	%f5, [%rd11+4];
	add.f32 	%f6, %f4, %f5;
	st.global.f32 	[%rd11+4], %f6;
	ld.global.f32 	%f7, [%rd9+8];
	ld.global.f32 	%f8, [%rd11+8];
	add.f32 	%f9, %f7, %f8;
	st.global.f32 	[%rd11+8], %f9;
	ld.global.f32 	%f10, [%rd9+12];
	ld.global.f32 	%f11, [%rd11+12];
	add.f32 	%f12, %f10, %f11;
	st.global.f32 	[%rd11+12], %f12;
	ld.global.f32 	%f13, [%rd9+16];
	ld.global.f32 	%f14, [%rd11+16];
	add.f32 	%f15, %f13, %f14;
	st.global.f32 	[%rd11+16], %f15;
	ld.global.f32 	%f16, [%rd9+20];
	ld.global.f32 	%f17, [%rd11+20];
	add.f32 	%f18, %f16, %f17;
	st.global.f32 	[%rd11+20], %f18;
	ld.global.f32 	%f19, [%rd9+24];
	ld.global.f32 	%f20, [%rd11+24];
	add.f32 	%f21, %f19, %f20;
	st.global.f32 	[%rd11+24], %f21;
	ld.global.f32 	%f22, [%rd9+28];
	ld.global.f32 	%f23, [%rd11+28];
	add.f32 	%f24, %f22, %f23;
	st.global.f32 	[%rd11+28], %f24;
	ld.global.f32 	%f25, [%rd9+32];
	ld.global.f32 	%f26, [%rd11+32];
	add.f32 	%f27, %f25, %f26;
	st.global.f32 	[%rd11+32], %f27;
	ld.global.f32 	%f28, [%rd9+36];
	ld.global.f32 	%f29, [%rd11+36];
	add.f32 	%f30, %f28, %f29;
	st.global.f32 	[%rd11+36], %f30;
	ld.global.f32 	%f31, [%rd9+40];
	ld.global.f32 	%f32, [%rd11+40];
	add.f32 	%f33, %f31, %f32;
	st.global.f32 	[%rd11+40], %f33;
	ld.global.f32 	%f34, [%rd9+44];
	ld.global.f32 	%f35, [%rd11+44];
	add.f32 	%f36, %f34, %f35;
	st.global.f32 	[%rd11+44], %f36;
	ld.global.f32 	%f37, [%rd9+48];
	ld.global.f32 	%f38, [%rd11+48];
	add.f32 	%f39, %f37, %f38;
	st.global.f32 	[%rd11+48], %f39;
	ld.global.f32 	%f40, [%rd9+52];
	ld.global.f32 	%f41, [%rd11+52];
	add.f32 	%f42, %f40, %f41;
	st.global.f32 	[%rd11+52], %f42;
	ld.global.f32 	%f43, [%rd9+56];
	ld.global.f32 	%f44, [%rd11+56];
	add.f32 	%f45, %f43, %f44;
	st.global.f32 	[%rd11+56], %f45;
	ld.global.f32 	%f46, [%rd9+60];
	ld.global.f32 	%f47, [%rd11+60];
	add.f32 	%f48, %f46, %f47;
	st.global.f32 	[%rd11+60], %f48;
	add.s32 	%r95, %r95, 16;
	setp.ne.s32 	%p6, %r95, %r37;
	mov.u32 	%r97, %r37;
	@%p6 bra 	$L__BB0_35;
$L__BB0_36:
	setp.eq.s32 	%p7, %r33, 0;
	@%p7 bra 	$L__BB0_46;
	setp.lt.u32 	%p8, %r34, 7;
	@%p8 bra 	$L__BB0_39;
	add.s32 	%r60, %r97, %r43;
	mul.wide.s32 	%rd12, %r60, 4;
	add.s64 	%rd13, %rd1, %rd12;
	ld.global.f32 	%f49, [%rd13];
	add.s32 	%r61, %r97, %r41;
	mul.wide.s32 	%rd14, %r61, 4;
	add.s64 	%rd15, %rd1, %rd14;
	ld.global.f32 	%f50, [%rd15];
	add.f32 	%f51, %f49, %f50;
	st.global.f32 	[%rd15], %f51;
	ld.global.f32 	%f52, [%rd13+4];
	ld.global.f32 	%f53, [%rd15+4];
	add.f32 	%f54, %f52, %f53;
	st.global.f32 	[%rd15+4], %f54;
	ld.global.f32 	%f55, [%rd13+8];
	ld.global.f32 	%f56, [%rd15+8];
	add.f32 	%f57, %f55, %f56;
	st.global.f32 	[%rd15+8], %f57;
	ld.global.f32 	%f58, [%rd13+12];
	ld.global.f32 	%f59, [%rd15+12];
	add.f32 	%f60, %f58, %f59;
	st.global.f32 	[%rd15+12], %f60;
	ld.global.f32 	%f61, [%rd13+16];
	ld.global.f32 	%f62, [%rd15+16];
	add.f32 	%f63, %f61, %f62;
	st.global.f32 	[%rd15+16], %f63;
	ld.global.f32 	%f64, [%rd13+20];
	ld.global.f32 	%f65, [%rd15+20];
	add.f32 	%f66, %f64, %f65;
	st.global.f32 	[%rd15+20], %f66;
	ld.global.f32 	%f67, [%rd13+24];
	ld.global.f32 	%f68, [%rd15+24];
	add.f32 	%f69, %f67, %f68;
	st.global.f32 	[%rd15+24], %f69;
	ld.global.f32 	%f70, [%rd13+28];
	ld.global.f32 	%f71, [%rd15+28];
	add.f32 	%f72, %f70, %f71;
	st.global.f32 	[%rd15+28], %f72;
	add.s32 	%r97, %r97, 8;
$L__BB0_39:
	setp.eq.s32 	%p9, %r35, 0;
	@%p9 bra 	$L__BB0_46;
	setp.lt.u32 	%p10, %r36, 3;
	@%p10 bra 	$L__BB0_42;
	add.s32 	%r62, %r97, %r43;
	mul.wide.s32 	%rd16, %r62, 4;
	add.s64 	%rd17, %rd1, %rd16;
	ld.global.f32 	%f73, [%rd17];
	add.s32 	%r63, %r97, %r41;
	mul.wide.s32 	%rd18, %r63, 4;
	add.s64 	%rd19, %rd1, %rd18;
	ld.global.f32 	%f74, [%rd19];
	add.f32 	%f75, %f73, %f74;
	st.global.f32 	[%rd19], %f75;
	ld.global.f32 	%f76, [%rd17+4];
	ld.global.f32 	%f77, [%rd19+4];
	add.f32 	%f78, %f76, %f77;
	st.global.f32 	[%rd19+4], %f78;
	ld.global.f32 	%f79, [%rd17+8];
	ld.global.f32 	%f80, [%rd19+8];
	add.f32 	%f81, %f79, %f80;
	st.global.f32 	[%rd19+8], %f81;
	ld.global.f32 	%f82, [%rd17+12];
	ld.global.f32 	%f83, [%rd19+12];
	add.f32 	%f84, %f82, %f83;
	st.global.f32 	[%rd19+12], %f84;
	add.s32 	%r97, %r97, 4;
$L__BB0_42:
	setp.eq.s32 	%p11, %r38, 0;
	@%p11 bra 	$L__BB0_46;
	setp.eq.s32 	%p12, %r38, 1;
	add.s32 	%r64, %r97, %r43;
	mul.wide.s32 	%rd20, %r64, 4;
	add.s64 	%rd4, %rd1, %rd20;
	ld.global.f32 	%f85, [%rd4];
	add.s32 	%r65, %r97, %r41;
	mul.wide.s32 	%rd21, %r65, 4;
	add.s64 	%rd5, %rd1, %rd21;
	ld.global.f32 	%f86, [%rd5];
	add.f32 	%f87, %f85, %f86;
	st.global.f32 	[%rd5], %f87;
	@%p12 bra 	$L__BB0_46;
	setp.eq.s32 	%p13, %r38, 2;
	ld.global.f32 	%f88, [%rd4+4];
	ld.global.f32 	%f89, [%rd5+4];
	add.f32 	%f90, %f88, %f89;
	st.global.f32 	[%rd5+4], %f90;
	@%p13 bra 	$L__BB0_46;
	ld.global.f32 	%f91, [%rd4+8];
	ld.global.f32 	%f92, [%rd5+8];
	add.f32 	%f93, %f91, %f92;
	st.global.f32 	[%rd5+8], %f93;
$L__BB0_46:
	add.s32 	%r94, %r94, 1;
	setp.eq.s32 	%p14, %r94, %r1;
	@%p14 bra 	$L__BB0_30;
	bra.uni 	$L__BB0_33;

}


// ===== COMPILED SASS (sm_100) =====

	.target	sm_100

	.elftype	@"ET_EXEC"


//--------------------- .note.nv.tkinfo           --------------------------
	.section	.note.nv.tkinfo,"",@"SHT_NOTE"
	.sectionflags	@"SHF_NOTE_NV_TKINFO"
	.tkinfo
        /*0018*/ 	.word	0x00000002
        /*0030*/ 	.string	""
        /*0030*/ 	.string	"ptxas"
        /*0030*/ 	.string	"Cuda compilation tools, release 13.0, V13.0.88"
        /*0030*/ 	.string	"Build cuda_13.0.r13.0/compiler.36424714_0"
        /*0030*/ 	.string	"-arch sm_100 -m 64 "



//--------------------- .note.nv.cuinfo           --------------------------
	.section	.note.nv.cuinfo,"",@"SHT_NOTE"
	.sectionflags	@"SHF_NOTE_NV_CUINFO"
        /*0018*/ 	.short	0x0002
        /*001a*/ 	.short	0x0064
        /*001c*/ 	.short	0x0082
	.zero		2


//--------------------- .nv.info                  --------------------------
	.section	.nv.info,"",@"SHT_CUDA_INFO"
	.align	4


	//----- nvinfo : EIATTR_REGCOUNT
	.align		4
        /*0000*/ 	.byte	0x04, 0x2f
        /*0002*/ 	.short	(.L_1 - .L_0)
	.align		4
.L_0:
        /*0004*/ 	.word	index@(process_tensor)
        /*0008*/ 	.word	0x00000016


	//----- nvinfo : EIATTR_FRAME_SIZE
	.align		4
.L_1:
        /*000c*/ 	.byte	0x04, 0x11
        /*000e*/ 	.short	(.L_3 - .L_2)
	.align		4
.L_2:
        /*0010*/ 	.word	index@(process_tensor)
        /*0014*/ 	.word	0x00000000


	//----- nvinfo : EIATTR_MIN_STACK_SIZE
	.align		4
.L_3:
        /*0018*/ 	.byte	0x04, 0x12
        /*001a*/ 	.short	(.L_5 - .L_4)
	.align		4
.L_4:
        /*001c*/ 	.word	index@(process_tensor)
        /*0020*/ 	.word	0x00000000
.L_5:


//--------------------- .nv.compat                --------------------------
	.section	.nv.compat,"",@"SHT_CUDA_COMPAT_INFO"
	.align	4
        /*0000*/ 	.byte	0x02, 0x09, 0x00, 0x00, 0x02, 0x02, 0x01, 0x00, 0x02, 0x05, 0x05, 0x00, 0x03, 0x07, 0x01, 0x01
        /*0010*/ 	.byte	0x02, 0x03, 0x00, 0x00, 0x02, 0x06, 0x01, 0x00, 0x04, 0x0b, 0x08, 0x00, 0x09, 0x00, 0x00, 0x00
        /*0020*/ 	.byte	0x00, 0x00, 0x00, 0x00


//--------------------- .nv.info.process_tensor   --------------------------
	.section	.nv.info.process_tensor,"",@"SHT_CUDA_INFO"
	.sectionflags	@""
	.align	4


	//----- nvinfo : EIATTR_CUDA_API_VERSION
	.align		4
        /*0000*/ 	.byte	0x04, 0x37
        /*0002*/ 	.short	(.L_7 - .L_6)
.L_6:
        /*0004*/ 	.word	0x00000082


	//----- nvinfo : EIATTR_KPARAM_INFO
	.align		4
.L_7:
        /*0008*/ 	.byte	0x04, 0x17
        /*000a*/ 	.short	(.L_9 - .L_8)
.L_8:
        /*000c*/ 	.word	0x00000000
        /*0010*/ 	.short	0x0004
        /*0012*/ 	.short	0x0018
        /*0014*/ 	.byte	0x00, 0xf0, 0x11, 0x00


	//----- nvinfo : EIATTR_KPARAM_INFO
	.align		4
.L_9:
        /*0018*/ 	.byte	0x04, 0x17
        /*001a*/ 	.short	(.L_11 - .L_10)
.L_10:
        /*001c*/ 	.word	0x00000000
        /*0020*/ 	.short	0x0003
        /*0022*/ 	.short	0x0014
        /*0024*/ 	.byte	0x00, 0xf0, 0x11, 0x00


	//----- nvinfo : EIATTR_KPARAM_INFO
	.align		4
.L_11:
        /*0028*/ 	.byte	0x04, 0x17
        /*002a*/ 	.short	(.L_13 - .L_12)
.L_12:
        /*002c*/ 	.word	0x00000000
        /*0030*/ 	.short	0x0002
        /*0032*/ 	.short	0x0010
        /*0034*/ 	.byte	0x00, 0xf0, 0x11, 0x00


	//----- nvinfo : EIATTR_KPARAM_INFO
	.align		4
.L_13:
        /*0038*/ 	.byte	0x04, 0x17
        /*003a*/ 	.short	(.L_15 - .L_14)
.L_14:
        /*003c*/ 	.word	0x00000000
        /*0040*/ 	.short	0x0001
        /*0042*/ 	.short	0x0008
        /*0044*/ 	.byte	0x00, 0xf5, 0x21, 0x00


	//----- nvinfo : EIATTR_KPARAM_INFO
	.align		4
.L_15:
        /*0048*/ 	.byte	0x04, 0x17
        /*004a*/ 	.short	(.L_17 - .L_16)
.L_16:
        /*004c*/ 	.word	0x00000000
        /*0050*/ 	.short	0x0000
        /*0052*/ 	.short	0x0000
        /*0054*/ 	.byte	0x00, 0xf5, 0x21, 0x00


	//----- nvinfo : EIATTR_SPARSE_MMA_MASK
	.align		4
.L_17:
        /*0058*/ 	.byte	0x03, 0x50
        /*005a*/ 	.short	0x0000


	//----- nvinfo : EIATTR_MAXREG_COUNT
	.align		4
        /*005c*/ 	.byte	0x03, 0x1b
        /*005e*/ 	.short	0x00ff


	//----- nvinfo : EIATTR_MERCURY_ISA_VERSION
	.align		4
        /*0060*/ 	.byte	0x03, 0x5f
        /*0062*/ 	.short	0x0101


	//----- nvinfo : EIATTR_VRC_CTA_INIT_COUNT
	.align		4
        /*0064*/ 	.byte	0x02, 0x4a
	.zero		1
	.zero		1


	//----- nvinfo : EIATTR_EXIT_INSTR_OFFSETS
	.align		4
        /*0068*/ 	.byte	0x04, 0x1c
        /*006a*/ 	.short	(.L_19 - .L_18)


	//   ....[0]....
.L_18:
        /*006c*/ 	.word	0x00001c10


	//----- nvinfo : EIATTR_CBANK_PARAM_SIZE
	.align		4
.L_19:
        /*0070*/ 	.byte	0x03, 0x19
        /*0072*/ 	.short	0x001c


	//----- nvinfo : EIATTR_PARAM_CBANK
	.align		4
        /*0074*/ 	.byte	0x04, 0x0a
        /*0076*/ 	.short	(.L_21 - .L_20)
	.align		4
.L_20:
        /*0078*/ 	.word	index@(.nv.constant0.process_tensor)
        /*007c*/ 	.short	0x0380
        /*007e*/ 	.short	0x001c


	//----- nvinfo : EIATTR_SW_WAR
	.align		4
.L_21:
        /*0080*/ 	.byte	0x04, 0x36
        /*0082*/ 	.short	(.L_23 - .L_22)
.L_22:
        /*0084*/ 	.word	0x00000008
.L_23:


//--------------------- .nv.callgraph             --------------------------
	.section	.nv.callgraph,"",@"SHT_CUDA_CALLGRAPH"
	.align	4
	.sectionentsize	8
	.align		4
        /*0000*/ 	.word	0x00000000
	.align		4
        /*0004*/ 	.word	0xffffffff
	.align		4
        /*0008*/ 	.word	0x00000000
	.align		4
        /*000c*/ 	.word	0xfffffffe
	.align		4
        /*0010*/ 	.word	0x00000000
	.align		4
        /*0014*/ 	.word	0xfffffffd
	.align		4
        /*0018*/ 	.word	0x00000000
	.align		4
        /*001c*/ 	.word	0xfffffffc


//--------------------- .text.process_tensor      --------------------------
	.section	.text.process_tensor,"ax",@progbits
	.align	128
        .global         process_tensor
        .type           process_tensor,@function
        .size           process_tensor,(.L_x_22 - process_tensor)
        .other          process_tensor,@"STO_CUDA_ENTRY STV_DEFAULT"
process_tensor:
.text.process_tensor:
[----:B------:R-:W-:Y:S08]  /*0000*/  LDC R1, c[0x0][0x37c] ;  /* 0x0000df00ff017b82 */ /* 0x000ff00000000800 */
[----:B------:R-:W0:Y:S01]  /*0010*/  LDC R4, c[0x0][0x398] ;  /* 0x0000e600ff047b82 */ /* 0x000e220000000800 */
[----:B------:R-:W1:Y:S07]  /*0020*/  LDCU.64 UR14, c[0x0][0x358] ;  /* 0x00006b00ff0e77ac */ /* 0x000e6e0008000a00 */
[----:B------:R-:W2:Y:S01]  /*0030*/  LDC R9, c[0x0][0x390] ;  /* 0x0000e400ff097b82 */ /* 0x000ea20000000800 */
[----:B0-----:R-:W-:-:S04]  /*0040*/  IABS R5, R4 ;  /* 0x0000000400057213 */ /* 0x001fc80000000000 */
[----:B------:R-:W0:Y:S08]  /*0050*/  I2F.RP R0, R5 ;  /* 0x0000000500007306 */ /* 0x000e300000209400 */
[----:B0-----:R-:W0:Y:S02]  /*0060*/  MUFU.RCP R0, R0 ;  /* 0x0000000000007308 */ /* 0x001e240000001000 */
[----:B0-----:R-:W-:-:S06]  /*0070*/  IADD3 R2, PT, PT, R0, 0xffffffe, RZ ;  /* 0x0ffffffe00027810 */ /* 0x001fcc0007ffe0ff */
[----:B------:R0:W3:Y:S02]  /*0080*/  F2I.FTZ.U32.TRUNC.NTZ R3, R2 ;  /* 0x0000000200037305 */ /* 0x0000e4000021f000 */
[----:B0-----:R-:W-:Y:S01]  /*0090*/  HFMA2 R2, -RZ, RZ, 0, 0 ;  /* 0x00000000ff027431 */ /* 0x001fe200000001ff */
[----:B---3--:R-:W-:-:S05]  /*00a0*/  IADD3 R6, PT, PT, RZ, -R3, RZ ;  /* 0x80000003ff067210 */ /* 0x008fca0007ffe0ff */
[----:B------:R-:W-:Y:S01]  /*00b0*/  IMAD R7, R6, R5, RZ ;  /* 0x0000000506077224 */ /* 0x000fe200078e02ff */
[----:B--2---:R-:W-:-:S03]  /*00c0*/  IABS R6, R9 ;  /* 0x0000000900067213 */ /* 0x004fc60000000000 */
[----:B------:R-:W-:-:S06]  /*00d0*/  IMAD.HI.U32 R3, R3, R7, R2 ;  /* 0x0000000703037227 */ /* 0x000fcc00078e0002 */
[----:B------:R-:W-:-:S05]  /*00e0*/  IMAD.HI.U32 R0, R3, R6, RZ ;  /* 0x0000000603007227 */ /* 0x000fca00078e00ff */
[----:B------:R-:W-:-:S05]  /*00f0*/  IADD3 R3, PT, PT, -R0, RZ, RZ ;  /* 0x000000ff00037210 */ /* 0x000fca0007ffe1ff */
[----:B------:R-:W-:-:S05]  /*0100*/  IMAD R2, R5, R3, R6 ;  /* 0x0000000305027224 */ /* 0x000fca00078e0206 */
[----:B------:R-:W-:-:S13]  /*0110*/  ISETP.GT.U32.AND P2, PT, R5, R2, PT ;  /* 0x000000020500720c */ /* 0x000fda0003f44070 */
[-C--:B------:R-:W-:Y:S02]  /*0120*/  @!P2 IADD3 R2, PT, PT, R2, -R5.reuse, RZ ;  /* 0x800000050202a210 */ /* 0x080fe40007ffe0ff */
[----:B------:R-:W-:Y:S02]  /*0130*/  @!P2 IADD3 R0, PT, PT, R0, 0x1, RZ ;  /* 0x000000010000a810 */ /* 0x000fe40007ffe0ff */
[----:B------:R-:W-:Y:S02]  /*0140*/  ISETP.GE.U32.AND P0, PT, R2, R5, PT ;  /* 0x000000050200720c */ /* 0x000fe40003f06070 */
[----:B------:R-:W-:Y:S02]  /*0150*/  LOP3.LUT R2, R9, R4, RZ, 0x3c, !PT ;  /* 0x0000000409027212 */ /* 0x000fe400078e3cff */
[----:B------:R-:W-:Y:S02]  /*0160*/  ISETP.NE.AND P2, PT, R4, RZ, PT ;  /* 0x000000ff0400720c */ /* 0x000fe40003f45270 */
[----:B------:R-:W-:-:S07]  /*0170*/  ISETP.GE.AND P1, PT, R2, RZ, PT ;  /* 0x000000ff0200720c */ /* 0x000fce0003f26270 */
[----:B------:R-:W-:-:S06]  /*0180*/  @P0 IADD3 R0, PT, PT, R0, 0x1, RZ ;  /* 0x0000000100000810 */ /* 0x000fcc0007ffe0ff */
[----:B------:R-:W-:Y:S02]  /*0190*/  @!P1 IADD3 R0, PT, PT, -R0, RZ, RZ ;  /* 0x000000ff00009210 */ /* 0x000fe40007ffe1ff */
[----:B------:R-:W-:-:S04]  /*01a0*/  @!P2 LOP3.LUT R0, RZ, R4, RZ, 0x33, !PT ;  /* 0x00000004ff00a212 */ /* 0x000fc800078e33ff */
[----:B------:R-:W-:-:S13]  /*01b0*/  ISETP.GE.AND P0, PT, R0, 0x1, PT ;  /* 0x000000010000780c */ /* 0x000fda0003f06270 */
[----:B-1----:R-:W-:Y:S05]  /*01c0*/  @!P0 BRA `(.L_x_0) ;  /* 0x0000001800688947 */ /* 0x002fea0003800000 */
[----:B------:R-:W0:Y:S01]  /*01d0*/  LDCU UR4, c[0x0][0x394] ;  /* 0x00007280ff0477ac */ /* 0x000e220008000800 */
[C---:B------:R-:W-:Y:S01]  /*01e0*/  ISETP.GE.AND P0, PT, R4.reuse, 0x2, PT ;  /* 0x000000020400780c */ /* 0x040fe20003f06270 */
[----:B0-----:R-:W-:-:S12]  /*01f0*/  IMAD R2, R4, UR4, RZ ;  /* 0x0000000404027c24 */ /* 0x001fd8000f8e02ff */
[----:B------:R-:W-:Y:S05]  /*0200*/  @!P0 BRA `(.L_x_1) ;  /* 0x0000000c00608947 */ /* 0x000fea0003800000 */
[----:B------:R-:W-:-:S09]  /*0210*/  UISETP.GE.AND UP0, UPT, UR4, 0x1, UPT ;  /* 0x000000010400788c */ /* 0x000fd2000bf06270 */
[----:B------:R-:W-:Y:S05]  /*0220*/  BRA.U !UP0, `(.L_x_0) ;  /* 0x0000001908507547 */ /* 0x000fea000b800000 */
[----:B------:R-:W-:Y:S02]  /*0230*/  ULOP3.LUT UR8, UR4, 0xf, URZ, 0xc0, !UPT ;  /* 0x0000000f04087892 */ /* 0x000fe4000f8ec0ff */
[----:B------:R-:W-:Y:S02]  /*0240*/  ULOP3.LUT UR9, UR4, 0x7, URZ, 0xc0, !UPT ;  /* 0x0000000704097892 */ /* 0x000fe4000f8ec0ff */
[----:B------:R-:W-:Y:S02]  /*0250*/  UIADD3 UR5, UPT, UPT, UR8, -0x1, URZ ;  /* 0xffffffff08057890 */ /* 0x000fe4000fffe0ff */
[----:B------:R-:W-:Y:S02]  /*0260*/  UIADD3 UR7, UPT, UPT, UR9, -0x1, URZ ;  /* 0xffffffff09077890 */ /* 0x000fe4000fffe0ff */
[----:B------:R-:W-:Y:S02]  /*0270*/  ULOP3.LUT UR10, UR4, 0x7ffffff0, URZ, 0xc0, !UPT ;  /* 0x7ffffff0040a7892 */ /* 0x000fe4000f8ec0ff */
[----:B------:R-:W-:-:S02]  /*0280*/  ULOP3.LUT UR11, UR4, 0x3, URZ, 0xc0, !UPT ;  /* 0x00000003040b7892 */ /* 0x000fc4000f8ec0ff */
[----:B------:R-:W-:Y:S02]  /*0290*/  UIADD3 UR6, UPT, UPT, -UR4, URZ, URZ ;  /* 0x000000ff04067290 */ /* 0x000fe4000fffe1ff */
[----:B------:R-:W-:Y:S02]  /*02a0*/  UISETP.GE.U32.AND UP0, UPT, UR5, 0x7, UPT ;  /* 0x000000070500788c */ /* 0x000fe4000bf06070 */
[----:B------:R-:W-:Y:S01]  /*02b0*/  UISETP.GE.U32.AND UP1, UPT, UR7, 0x3, UPT ;  /* 0x000000030700788c */ /* 0x000fe2000bf26070 */
[----:B------:R-:W-:-:S10]  /*02c0*/  UMOV UR4, URZ ;  /* 0x000000ff00047c82 */ /* 0x000fd40008000000 */
.L_x_12:
[----:B------:R-:W-:-:S06]  /*02d0*/  UIADD3 UR7, UPT, UPT, UR4, 0x1, URZ ;  /* 0x0000000104077890 */ /* 0x000fcc000fffe0ff */
[----:B------:R-:W-:-:S13]  /*02e0*/  ISETP.LE.AND P0, PT, R0, UR7, PT ;  /* 0x0000000700007c0c */ /* 0x000fda000bf03270 */
[----:B01234-:R-:W-:Y:S05]  /*02f0*/  @P0 BRA `(.L_x_2) ;  /* 0x0000000c00140947 */ /* 0x01ffea0003800000 */
[----:B------:R-:W-:Y:S01]  /*0300*/  IMAD R3, R2, UR4, RZ ;  /* 0x0000000402037c24 */ /* 0x000fe2000f8e02ff */
[----:B------:R-:W-:-:S06]  /*0310*/  UMOV UR4, UR7 ;  /* 0x0000000700047c82 */ /* 0x000fcc0008000000 */
.L_x_11:
[----:B------:R-:W-:Y:S01]  /*0320*/  IMAD R6, R2, UR4, RZ ;  /* 0x0000000402067c24 */ /* 0x000fe2000f8e02ff */
[----:B------:R-:W-:Y:S01]  /*0330*/  UIADD3 UR4, UPT, UPT, UR4, 0x1, URZ ;  /* 0x0000000104047890 */ /* 0x000fe2000fffe0ff */
[----:B------:R-:W-:Y:S01]  /*0340*/  HFMA2 R7, -RZ, RZ, 0, 5.9604644775390625e-08 ;  /* 0x00000001ff077431 */ /* 0x000fe200000001ff */
[----:B------:R-:W-:-:S04]  /*0350*/  UMOV UR12, 0x1 ;  /* 0x00000001000c7882 */ /* 0x000fc80000000000 */
[----:B01234-:R-:W-:-:S13]  /*0360*/  ISETP.NE.AND P0, PT, R0, UR4, PT ;  /* 0x0000000400007c0c */ /* 0x01ffda000bf05270 */
.L_x_5:
[----:B------:R-:W0:Y:S01]  /*0370*/  LDC R15, c[0x0][0x394] ;  /* 0x0000e500ff0f7b82 */ /* 0x000e220000000800 */
[----:B------:R-:W-:Y:S01]  /*0380*/  PRMT R7, R7, 0x5410, R7 ;  /* 0x0000541007077816 */ /* 0x000fe20000000007 */
[----:B------:R-:W-:-:S06]  /*0390*/  UMOV UR5, UR6 ;  /* 0x0000000600057c82 */ /* 0x000fcc0008000000 */
[----:B------:R-:W1:Y:S01]  /*03a0*/  LDC.64 R4, c[0x0][0x380] ;  /* 0x0000e000ff047b82 */ /* 0x000e620000000a00 */
[C---:B0-----:R-:W-:Y:S02]  /*03b0*/  IMAD R13, R15.reuse, UR12, R3 ;  /* 0x0000000c0f0d7c24 */ /* 0x041fe4000f8e0203 */
[----:B------:R-:W-:-:S07]  /*03c0*/  IMAD R15, R15, UR12, R6 ;  /* 0x0000000c0f0f7c24 */ /* 0x000fce000f8e0206 */
.L_x_4:
[----:B-1----:R-:W-:-:S04]  /*03d0*/  IMAD.WIDE R10, R13, 0x4, R4 ;  /* 0x000000040d0a7825 */ /* 0x002fc800078e0204 */
[----:B------:R-:W-:Y:S02]  /*03e0*/  IMAD.WIDE R8, R15, 0x4, R4 ;  /* 0x000000040f087825 */ /* 0x000fe400078e0204 */
[----:B------:R-:W2:Y:S04]  /*03f0*/  LDG.E R10, desc[UR14][R10.64] ;  /* 0x0000000e0a0a7981 */ /* 0x000ea8000c1e1900 */
[----:B------:R-:W2:Y:S01]  /*0400*/  LDG.E R9, desc[UR14][R8.64] ;  /* 0x0000000e08097981 */ /* 0x000ea2000c1e1900 */
[----:B------:R-:W-:Y:S02]  /*0410*/  PRMT R7, RZ, 0x7610, R7 ;  /* 0x00007610ff077816 */ /* 0x000fe40000000007 */
[----:B--2---:R-:W-:-:S13]  /*0420*/  FSETP.NEU.AND P1, PT, R10, R9, PT ;  /* 0x000000090a00720b */ /* 0x004fda0003f2d000 */
[----:B------:R-:W-:Y:S05]  /*0430*/  @P1 BRA `(.L_x_3) ;  /* 0x0000000000181947 */ /* 0x000fea0003800000 */
[----:B------:R-:W-:Y:S01]  /*0440*/  UIADD3 UR5, UPT, UPT, UR5, 0x1, URZ ;  /* 0x0000000105057890 */ /* 0x000fe2000fffe0ff */
[----:B------:R-:W-:Y:S02]  /*0450*/  IADD3 R15, PT, PT, R15, 0x1, RZ ;  /* 0x000000010f0f7810 */ /* 0x000fe40007ffe0ff */
[----:B------:R-:W-:Y:S01]  /*0460*/  IADD3 R13, PT, PT, R13, 0x1, RZ ;  /* 0x000000010d0d7810 */ /* 0x000fe20007ffe0ff */
[----:B------:R-:W-:-:S09]  /*0470*/  UISETP.NE.AND UP2, UPT, UR5, URZ, UPT ;  /* 0x000000ff0500728c */ /* 0x000fd2000bf45270 */
[----:B------:R-:W-:Y:S05]  /*0480*/  BRA.U UP2, `(.L_x_4) ;  /* 0xfffffffd02d07547 */ /* 0x000fea000b83ffff */
[----:B------:R-:W-:-:S07]  /*0490*/  PRMT R7, R7, 0x7632, R7 ;  /* 0x0000763207077816 */ /* 0x000fce0000000007 */
.L_x_3:
[----:B------:R-:W0:Y:S01]  /*04a0*/  LDC R9, c[0x0][0x398] ;  /* 0x0000e600ff097b82 */ /* 0x000e220000000800 */
[----:B------:R-:W-:Y:S01]  /*04b0*/  UIADD3 UR12, UPT, UPT, UR12, 0x1, URZ ;  /* 0x000000010c0c7890 */ /* 0x000fe2000fffe0ff */
[----:B------:R-:W-:-:S05]  /*04c0*/  LOP3.LUT P1, R8, R7, 0xff, RZ, 0xc0, !PT ;  /* 0x000000ff07087812 */ /* 0x000fca000782c0ff */
[----:B0-----:R-:W-:-:S13]  /*04d0*/  ISETP.GT.AND P2, PT, R9, UR12, PT ;  /* 0x0000000c09007c0c */ /* 0x001fda000bf44270 */
[----:B------:R-:W-:Y:S05]  /*04e0*/  @P1 BRA P2, `(.L_x_5) ;  /* 0xfffffffc00a01947 */ /* 0x000fea000103ffff */
[----:B------:R-:W-:-:S13]  /*04f0*/  ISETP.NE.AND P1, PT, R8, RZ, PT ;  /* 0x000000ff0800720c */ /* 0x000fda0003f25270 */
[----:B------:R-:W-:Y:S05]  /*0500*/  @!P1 BRA `(.L_x_6) ;  /* 0x00000008008c9947 */ /* 0x000fea0003800000 */
[----:B------:R-:W0:Y:S01]  /*0510*/  LDCU UR5, c[0x0][0x394] ;  /* 0x00007280ff0577ac */ /* 0x000e220008000800 */
[----:B------:R-:W-:Y:S01]  /*0520*/  HFMA2 R7, -RZ, RZ, 0, 0 ;  /* 0x00000000ff077431 */ /* 0x000fe200000001ff */
[----:B0-----:R-:W-:-:S09]  /*0530*/  UISETP.GE.U32.AND UP2, UPT, UR5, 0x10, UPT ;  /* 0x000000100500788c */ /* 0x001fd2000bf46070 */
[----:B------:R-:W-:Y:S05]  /*0540*/  BRA.U !UP2, `(.L_x_7) ;  /* 0x000000050a247547 */ /* 0x000fea000b800000 */
[----:B------:R-:W-:-:S07]  /*0550*/  MOV R7, RZ ;  /* 0x000000ff00077202 */ /* 0x000fce0000000f00 */
.L_x_8:
[-C--:B------:R-:W-:Y:S02]  /*0560*/  IADD3 R9, PT, PT, R6, R7.reuse, RZ ;  /* 0x0000000706097210 */ /* 0x080fe40007ffe0ff */
[----:B0-----:R-:W-:-:S03]  /*0570*/  IADD3 R11, PT, PT, R3, R7, RZ ;  /* 0x00000007030b7210 */ /* 0x001fc60007ffe0ff */
[----:B------:R-:W-:-:S04]  /*0580*/  IMAD.WIDE R8, R9, 0x4, R4 ;  /* 0x0000000409087825 */ /* 0x000fc800078e0204 */
[----:B------:R-:W-:Y:S01]  /*0590*/  IMAD.WIDE R10, R11, 0x4, R4 ;  /* 0x000000040b0a7825 */ /* 0x000fe200078e0204 */
[----:B------:R-:W2:Y:S04]  /*05a0*/  LDG.E R12, desc[UR14][R8.64] ;  /* 0x0000000e080c7981 */ /* 0x000ea8000c1e1900 */
[----:B------:R-:W2:Y:S04]  /*05b0*/  LDG.E R13, desc[UR14][R10.64] ;  /* 0x0000000e0a0d7981 */ /* 0x000ea8000c1e1900 */
[----:B------:R-:W3:Y:S04]  /*05c0*/  LDG.E R15, desc[UR14][R10.64+0x4] ;  /* 0x0000040e0a0f7981 */ /* 0x000ee8000c1e1900 */
[----:B------:R-:W4:Y:S04]  /*05d0*/  LDG.E R17, desc[UR14][R10.64+0x8] ;  /* 0x0000080e0a117981 */ /* 0x000f28000c1e1900 */
[----:B------:R-:W5:Y:S01]  /*05e0*/  LDG.E R19, desc[UR14][R10.64+0xc] ;  /* 0x00000c0e0a137981 */ /* 0x000f62000c1e1900 */
[----:B--2---:R-:W-:-:S05]  /*05f0*/  FADD R13, R12, R13 ;  /* 0x0000000d0c0d7221 */ /* 0x004fca0000000000 */
[----:B------:R0:W-:Y:S04]  /*0600*/  STG.E desc[UR14][R10.64], R13 ;  /* 0x0000000d0a007986 */ /* 0x0001e8000c10190e */
[----:B------:R-:W3:Y:S04]  /*0610*/  LDG.E R12, desc[UR14][R8.64+0x4] ;  /* 0x0000040e080c7981 */ /* 0x000ee8000c1e1900 */
[----:B0-----:R-:W2:Y:S01]  /*0620*/  LDG.E R13, desc[UR14][R10.64+0x10] ;  /* 0x0000100e0a0d7981 */ /* 0x001ea2000c1e1900 */
[----:B---3--:R-:W-:-:S05]  /*0630*/  FADD R15, R12, R15 ;  /* 0x0000000f0c0f7221 */ /* 0x008fca0000000000 */
[----:B------:R0:W-:Y:S04]  /*0640*/  STG.E desc[UR14][R10.64+0x4], R15 ;  /* 0x0000040f0a007986 */ /* 0x0001e8000c10190e */
[----:B------:R-:W4:Y:S04]  /*0650*/  LDG.E R12, desc[UR14][R8.64+0x8] ;  /* 0x0000080e080c7981 */ /* 0x000f28000c1e1900 */
[----:B0-----:R-:W3:Y:S01]  /*0660*/  LDG.E R15, desc[UR14][R10.64+0x14] ;  /* 0x0000140e0a0f7981 */ /* 0x001ee2000c1e1900 */
[----:B----4-:R-:W-:-:S05]  /*0670*/  FADD R17, R12, R17 ;  /* 0x000000110c117221 */ /* 0x010fca0000000000 */
[----:B------:R0:W-:Y:S04]  /*0680*/  STG.E desc[UR14][R10.64+0x8], R17 ;  /* 0x000008110a007986 */ /* 0x0001e8000c10190e */
[----:B------:R-:W5:Y:S04]  /*0690*/  LDG.E R12, desc[UR14][R8.64+0xc] ;  /* 0x00000c0e080c7981 */ /* 0x000f68000c1e1900 */
[----:B0-----:R-:W4:Y:S01]  /*06a0*/  LDG.E R17, desc[UR14][R10.64+0x18] ;  /* 0x0000180e0a117981 */ /* 0x001f22000c1e1900 */
[----:B-----5:R-:W-:-:S05]  /*06b0*/  FADD R19, R12, R19 ;  /* 0x000000130c137221 */ /* 0x020fca0000000000 */
[----:B------:R0:W-:Y:S04]  /*06c0*/  STG.E desc[UR14][R10.64+0xc], R19 ;  /* 0x00000c130a007986 */ /* 0x0001e8000c10190e */
[----:B------:R-:W2:Y:S04]  /*06d0*/  LDG.E R12, desc[UR14][R8.64+0x10] ;  /* 0x0000100e080c7981 */ /* 0x000ea8000c1e1900 */
[----:B0-----:R-:W5:Y:S01]  /*06e0*/  LDG.E R19, desc[UR14][R10.64+0x1c] ;  /* 0x00001c0e0a137981 */ /* 0x001f62000c1e1900 */
        /* <DEDUP_REMOVED lines=34> */
[----:B------:R-:W3:Y:S02]  /*0910*/  LDG.E R12, desc[UR14][R8.64+0x34] ;  /* 0x0000340e080c7981 */ /* 0x000ee4000c1e1900 */
[----:B---3--:R-:W-:-:S05]  /*0920*/  FADD R15, R12, R15 ;  /* 0x0000000f0c0f7221 */ /* 0x008fca0000000000 */
[----:B------:R0:W-:Y:S04]  /*0930*/  STG.E desc[UR14][R10.64+0x34], R15 ;  /* 0x0000340f0a007986 */ /* 0x0001e8000c10190e */
[----:B------:R-:W4:Y:S01]  /*0940*/  LDG.E R12, desc[UR14][R8.64+0x38] ;  /* 0x0000380e080c7981 */ /* 0x000f22000c1e1900 */
[----:B------:R-:W-:Y:S01]  /*0950*/  IADD3 R7, PT, PT, R7, 0x10, RZ ;  /* 0x0000001007077810 */ /* 0x000fe20007ffe0ff */
[----:B----4-:R-:W-:-:S05]  /*0960*/  FADD R17, R12, R17 ;  /* 0x000000110c117221 */ /* 0x010fca0000000000 */
[----:B------:R0:W-:Y:S04]  /*0970*/  STG.E desc[UR14][R10.64+0x38], R17 ;  /* 0x000038110a007986 */ /* 0x0001e8000c10190e */
[----:B------:R-:W5:Y:S01]  /*0980*/  LDG.E R12, desc[UR14][R8.64+0x3c] ;  /* 0x00003c0e080c7981 */ /* 0x000f62000c1e1900 */
[----:B------:R-:W-:Y:S01]  /*0990*/  ISETP.NE.AND P1, PT, R7, UR10, PT ;  /* 0x0000000a07007c0c */ /* 0x000fe2000bf25270 */
[----:B-----5:R-:W-:-:S05]  /*09a0*/  FADD R19, R12, R19 ;  /* 0x000000130c137221 */ /* 0x020fca0000000000 */
[----:B------:R0:W-:Y:S07]  /*09b0*/  STG.E desc[UR14][R10.64+0x3c], R19 ;  /* 0x00003c130a007986 */ /* 0x0001ee000c10190e */
[----:B------:R-:W-:Y:S05]  /*09c0*/  @P1 BRA `(.L_x_8) ;  /* 0xfffffff800e41947 */ /* 0x000fea000383ffff */
[----:B------:R-:W-:-:S07]  /*09d0*/  MOV R7, UR10 ;  /* 0x0000000a00077c02 */ /* 0x000fce0008000f00 */
.L_x_7:
[----:B------:R-:W-:-:S09]  /*09e0*/  UISETP.NE.AND UP2, UPT, UR8, URZ, UPT ;  /* 0x000000ff0800728c */ /* 0x000fd2000bf45270 */
[----:B------:R-:W-:Y:S05]  /*09f0*/  BRA.U !UP2, `(.L_x_6) ;  /* 0x000000050a507547 */ /* 0x000fea000b800000 */
[----:B------:R-:W-:Y:S01]  /*0a00*/  UISETP.NE.AND UP2, UPT, UR9, URZ, UPT ;  /* 0x000000ff0900728c */ /* 0x000fe2000bf45270 */
[----:B------:R-:W-:Y:S10]  /*0a10*/  BRA.U !UP0, `(.L_x_9) ;  /* 0x0000000108947547 */ /* 0x000ff4000b800000 */
        /* <DEDUP_REMOVED lines=30> */
[----:B------:R-:W4:Y:S02]  /*0c00*/  LDG.E R12, desc[UR14][R8.64+0x18] ;  /* 0x0000180e080c7981 */ /* 0x000f24000c1e1900 */
[----:B----4-:R-:W-:-:S05]  /*0c10*/  FADD R17, R12, R17 ;  /* 0x000000110c117221 */ /* 0x010fca0000000000 */
[----:B------:R1:W-:Y:S04]  /*0c20*/  STG.E desc[UR14][R10.64+0x18], R17 ;  /* 0x000018110a007986 */ /* 0x0003e8000c10190e */
[----:B------:R-:W5:Y:S01]  /*0c30*/  LDG.E R12, desc[UR14][R8.64+0x1c] ;  /* 0x00001c0e080c7981 */ /* 0x000f62000c1e1900 */
[----:B------:R-:W-:Y:S01]  /*0c40*/  IADD3 R7, PT, PT, R7, 0x8, RZ ;  /* 0x0000000807077810 */ /* 0x000fe20007ffe0ff */
[----:B-----5:R-:W-:-:S05]  /*0c50*/  FADD R19, R12, R19 ;  /* 0x000000130c137221 */ /* 0x020fca0000000000 */
[----:B------:R1:W-:Y:S02]  /*0c60*/  STG.E desc[UR14][R10.64+0x1c], R19 ;  /* 0x00001c130a007986 */ /* 0x0003e4000c10190e */
.L_x_9:
[----:B------:R-:W-:Y:S05]  /*0c70*/  BRA.U !UP2, `(.L_x_6) ;  /* 0x000000010ab07547 */ /* 0x000fea000b800000 */
[----:B------:R-:W-:Y:S01]  /*0c80*/  UISETP.NE.AND UP2, UPT, UR11, URZ, UPT ;  /* 0x000000ff0b00728c */ /* 0x000fe2000bf45270 */
[----:B------:R-:W-:Y:S10]  /*0c90*/  BRA.U !UP1, `(.L_x_10) ;  /* 0x0000000109547547 */ /* 0x000ff4000b800000 */
[-C--:B01----:R-:W-:Y:S02]  /*0ca0*/  IADD3 R11, PT, PT, R6, R7.reuse, RZ ;  /* 0x00000007060b7210 */ /* 0x083fe40007ffe0ff */
[----:B------:R-:W-:-:S03]  /*0cb0*/  IADD3 R9, PT, PT, R3, R7, RZ ;  /* 0x0000000703097210 */ /* 0x000fc60007ffe0ff */
        /* <DEDUP_REMOVED lines=19> */
.L_x_10:
[----:B------:R-:W-:Y:S05]  /*0df0*/  BRA.U !UP2, `(.L_x_6) ;  /* 0x000000010a507547 */ /* 0x000fea000b800000 */
[-C--:B--2---:R-:W-:Y:S02]  /*0e00*/  IADD3 R9, PT, PT, R6, R7.reuse, RZ ;  /* 0x0000000706097210 */ /* 0x084fe40007ffe0ff */
[----:B01----:R-:W-:-:S03]  /*0e10*/  IADD3 R11, PT, PT, R3, R7, RZ ;  /* 0x00000007030b7210 */ /* 0x003fc60007ffe0ff */
[----:B------:R-:W-:-:S04]  /*0e20*/  IMAD.WIDE R6, R9, 0x4, R4 ;  /* 0x0000000409067825 */ /* 0x000fc800078e0204 */
[----:B------:R-:W-:Y:S01]  /*0e30*/  IMAD.WIDE R4, R11, 0x4, R4 ;  /* 0x000000040b047825 */ /* 0x000fe200078e0204 */
[----:B------:R-:W2:Y:S04]  /*0e40*/  LDG.E R8, desc[UR14][R6.64] ;  /* 0x0000000e06087981 */ /* 0x000ea8000c1e1900 */
[----:B------:R-:W2:Y:S01]  /*0e50*/  LDG.E R9, desc[UR14][R4.64] ;  /* 0x0000000e04097981 */ /* 0x000ea2000c1e1900 */
[----:B------:R-:W-:Y:S01]  /*0e60*/  UISETP.NE.AND UP2, UPT, UR11, 0x1, UPT ;  /* 0x000000010b00788c */ /* 0x000fe2000bf45270 */
[----:B--2---:R-:W-:-:S05]  /*0e70*/  FADD R9, R8, R9 ;  /* 0x0000000908097221 */ /* 0x004fca0000000000 */
[----:B------:R3:W-:Y:S03]  /*0e80*/  STG.E desc[UR14][R4.64], R9 ;  /* 0x0000000904007986 */ /* 0x0007e6000c10190e */
[----:B------:R-:W-:Y:S05]  /*0e90*/  BRA.U !UP2, `(.L_x_6) ;  /* 0x000000010a287547 */ /* 0x000fea000b800000 */
[----:B------:R-:W2:Y:S04]  /*0ea0*/  LDG.E R8, desc[UR14][R6.64+0x4] ;  /* 0x0000040e06087981 */ /* 0x000ea8000c1e1900 */
[----:B---3--:R-:W2:Y:S01]  /*0eb0*/  LDG.E R9, desc[UR14][R4.64+0x4] ;  /* 0x0000040e04097981 */ /* 0x008ea2000c1e1900 */
[----:B------:R-:W-:Y:S01]  /*0ec0*/  UISETP.NE.AND UP2, UPT, UR11, 0x2, UPT ;  /* 0x000000020b00788c */ /* 0x000fe2000bf45270 */
[----:B--2---:R-:W-:-:S05]  /*0ed0*/  FADD R9, R8, R9 ;  /* 0x0000000908097221 */ /* 0x004fca0000000000 */
[----:B------:R4:W-:Y:S03]  /*0ee0*/  STG.E desc[UR14][R4.64+0x4], R9 ;  /* 0x0000040904007986 */ /* 0x0009e6000c10190e */
[----:B------:R-:W-:Y:S05]  /*0ef0*/  BRA.U !UP2, `(.L_x_6) ;  /* 0x000000010a107547 */ /* 0x000fea000b800000 */
[----:B------:R-:W2:Y:S04]  /*0f00*/  LDG.E R6, desc[UR14][R6.64+0x8] ;  /* 0x0000080e06067981 */ /* 0x000ea8000c1e1900 */
[----:B----4-:R-:W2:Y:S02]  /*0f10*/  LDG.E R9, desc[UR14][R4.64+0x8] ;  /* 0x0000080e04097981 */ /* 0x010ea4000c1e1900 */
[----:B--2---:R-:W-:-:S05]  /*0f20*/  FADD R9, R6, R9 ;  /* 0x0000000906097221 */ /* 0x004fca0000000000 */
[----:B------:R0:W-:Y:S02]  /*0f30*/  STG.E desc[UR14][R4.64+0x8], R9 ;  /* 0x0000080904007986 */ /* 0x0001e4000c10190e */
.L_x_6:
[----:B------:R-:W-:Y:S05]  /*0f40*/  @P0 BRA `(.L_x_11) ;  /* 0xfffffff000f40947 */ /* 0x000fea000383ffff */
.L_x_2:
[----:B------:R-:W-:-:S13]  /*0f50*/  ISETP.NE.AND P0, PT, R0, UR7, PT ;  /* 0x0000000700007c0c */ /* 0x000fda000bf05270 */
[----:B------:R-:W-:Y:S05]  /*0f60*/  @!P0 BRA `(.L_x_0) ;  /* 0x0000000c00008947 */ /* 0x000fea0003800000 */
[----:B------:R-:W-:Y:S01]  /*0f70*/  UMOV UR4, UR7 ;  /* 0x0000000700047c82 */ /* 0x000fe20008000000 */
[----:B------:R-:W-:Y:S05]  /*0f80*/  BRA `(.L_x_12) ;  /* 0xfffffff000d07947 */ /* 0x000fea000383ffff */
.L_x_1:
        /* <DEDUP_REMOVED lines=8> */
[----:B------:R-:W-:Y:S02]  /*1010*/  UISETP.GE.U32.AND UP0, UPT, UR5, 0x7, UPT ;  /* 0x000000070500788c */ /* 0x000fe4000bf06070 */
[----:B------:R-:W-:Y:S01]  /*1020*/  UISETP.GE.U32.AND UP1, UPT, UR6, 0x3, UPT ;  /* 0x000000030600788c */ /* 0x000fe2000bf26070 */
[----:B------:R-:W-:-:S10]  /*1030*/  UMOV UR4, URZ ;  /* 0x000000ff00047c82 */ /* 0x000fd40008000000 */
.L_x_20:
[----:B------:R-:W-:Y:S02]  /*1040*/  UIADD3 UR6, UPT, UPT, UR4, 0x1, URZ ;  /* 0x0000000104067890 */ /* 0x000fe4000fffe0ff */
[----:B------:R-:W-:-:S04]  /*1050*/  UMOV UR5, UR4 ;  /* 0x0000000400057c82 */ /* 0x000fc80008000000 */
[C---:B------:R-:W-:Y:S01]  /*1060*/  ISETP.LE.AND P0, PT, R0.reuse, UR6, PT ;  /* 0x0000000600007c0c */ /* 0x040fe2000bf03270 */
[----:B------:R-:W-:Y:S01]  /*1070*/  UMOV UR4, UR6 ;  /* 0x0000000600047c82 */ /* 0x000fe20008000000 */
[----:B------:R-:W-:-:S11]  /*1080*/  ISETP.NE.AND P1, PT, R0, UR6, PT ;  /* 0x0000000600007c0c */ /* 0x000fd6000bf25270 */
[----:B01234-:R-:W-:Y:S05]  /*1090*/  @P0 BRA `(.L_x_13) ;  /* 0x0000000800b00947 */ /* 0x01ffea0003800000 */
[----:B------:R-:W-:-:S07]  /*10a0*/  IMAD R8, R2, UR5, RZ ;  /* 0x0000000502087c24 */ /* 0x000fce000f8e02ff */
.L_x_19:
[----:B0-----:R-:W0:Y:S01]  /*10b0*/  LDCU UR5, c[0x0][0x394] ;  /* 0x00007280ff0577ac */ /* 0x001e220008000800 */
[----:B---34-:R-:W-:Y:S01]  /*10c0*/  IMAD R3, R2, UR6, RZ ;  /* 0x0000000602037c24 */ /* 0x018fe2000f8e02ff */
[----:B------:R-:W-:-:S06]  /*10d0*/  UIADD3 UR6, UPT, UPT, UR6, 0x1, URZ ;  /* 0x0000000106067890 */ /* 0x000fcc000fffe0ff */
[----:B------:R-:W-:Y:S01]  /*10e0*/  ISETP.NE.AND P0, PT, R0, UR6, PT ;  /* 0x0000000600007c0c */ /* 0x000fe2000bf05270 */
[----:B0-----:R-:W-:-:S03]  /*10f0*/  UISETP.GE.U32.AND UP2, UPT, UR5, 0x10, UPT ;  /* 0x000000100500788c */ /* 0x001fc6000bf46070 */
[----:B------:R-:W-:-:S06]  /*1100*/  UMOV UR5, URZ ;  /* 0x000000ff00057c82 */ /* 0x000fcc0008000000 */
[----:B-12---:R-:W-:Y:S05]  /*1110*/  BRA.U !UP2, `(.L_x_14) ;  /* 0x000000050a287547 */ /* 0x006fea000b800000 */
[----:B------:R-:W-:-:S05]  /*1120*/  UMOV UR5, URZ ;  /* 0x000000ff00057c82 */ /* 0x000fca0008000000 */
.L_x_15:
[----:B0-----:R-:W0:Y:S01]  /*1130*/  LDC.64 R6, c[0x0][0x380] ;  /* 0x0000e000ff067b82 */ /* 0x001e220000000a00 */
[----:B------:R-:W-:Y:S02]  /*1140*/  IADD3 R5, PT, PT, R3, UR5, RZ ;  /* 0x0000000503057c10 */ /* 0x000fe4000fffe0ff */
[----:B------:R-:W-:-:S03]  /*1150*/  IADD3 R9, PT, PT, R8, UR5, RZ ;  /* 0x0000000508097c10 */ /* 0x000fc6000fffe0ff */
[----:B0-----:R-:W-:-:S04]  /*1160*/  IMAD.WIDE R4, R5, 0x4, R6 ;  /* 0x0000000405047825 */ /* 0x001fc800078e0206 */
[----:B------:R-:W-:Y:S02]  /*1170*/  IMAD.WIDE R6, R9, 0x4, R6 ;  /* 0x0000000409067825 */ /* 0x000fe400078e0206 */
[----:B------:R-:W2:Y:S04]  /*1180*/  LDG.E R9, desc[UR14][R4.64] ;  /* 0x0000000e04097981 */ /* 0x000ea8000c1e1900 */
[----:B------:R-:W2:Y:S04]  /*1190*/  LDG.E R10, desc[UR14][R6.64] ;  /* 0x0000000e060a7981 */ /* 0x000ea8000c1e1900 */
[----:B------:R-:W3:Y:S04]  /*11a0*/  LDG.E R11, desc[UR14][R6.64+0x4] ;  /* 0x0000040e060b7981 */ /* 0x000ee8000c1e1900 */
[----:B------:R-:W4:Y:S04]  /*11b0*/  LDG.E R13, desc[UR14][R6.64+0x8] ;  /* 0x0000080e060d7981 */ /* 0x000f28000c1e1900 */
[----:B------:R-:W5:Y:S01]  /*11c0*/  LDG.E R15, desc[UR14][R6.64+0xc] ;  /* 0x00000c0e060f7981 */ /* 0x000f62000c1e1900 */
[----:B--2---:R-:W-:-:S05]  /*11d0*/  FADD R9, R9, R10 ;  /* 0x0000000a09097221 */ /* 0x004fca0000000000 */
[----:B------:R-:W-:Y:S04]  /*11e0*/  STG.E desc[UR14][R6.64], R9 ;  /* 0x0000000906007986 */ /* 0x000fe8000c10190e */
[----:B------:R-:W3:Y:S02]  /*11f0*/  LDG.E R10, desc[UR14][R4.64+0x4] ;  /* 0x0000040e040a7981 */ /* 0x000ee4000c1e1900 */
[----:B---3--:R-:W-:-:S05]  /*1200*/  FADD R11, R10, R11 ;  /* 0x0000000b0a0b7221 */ /* 0x008fca0000000000 */
[----:B------:R0:W-:Y:S04]  /*1210*/  STG.E desc[UR14][R6.64+0x4], R11 ;  /* 0x0000040b06007986 */ /* 0x0001e8000c10190e */
[----:B------:R-:W4:Y:S04]  /*1220*/  LDG.E R10, desc[UR14][R4.64+0x8] ;  /* 0x0000080e040a7981 */ /* 0x000f28000c1e1900 */
[----:B0-----:R-:W2:Y:S01]  /*1230*/  LDG.E R11, desc[UR14][R6.64+0x14] ;  /* 0x0000140e060b7981 */ /* 0x001ea2000c1e1900 */
[----:B----4-:R-:W-:-:S05]  /*1240*/  FADD R13, R10, R13 ;  /* 0x0000000d0a0d7221 */ /* 0x010fca0000000000 */
[----:B------:R0:W-:Y:S04]  /*1250*/  STG.E desc[UR14][R6.64+0x8], R13 ;  /* 0x0000080d06007986 */ /* 0x0001e8000c10190e */
[----:B------:R-:W5:Y:S04]  /*1260*/  LDG.E R10, desc[UR14][R4.64+0xc] ;  /* 0x00000c0e040a7981 */ /* 0x000f68000c1e1900 */
[----:B0-----:R-:W3:Y:S01]  /*1270*/  LDG.E R13, desc[UR14][R6.64+0x18] ;  /* 0x0000180e060d7981 */ /* 0x001ee2000c1e1900 */
[----:B-----5:R-:W-:-:S03]  /*1280*/  FADD R15, R10, R15 ;  /* 0x0000000f0a0f7221 */ /* 0x020fc60000000000 */
[----:B------:R-:W4:Y:S04]  /*1290*/  LDG.E R10, desc[UR14][R6.64+0x10] ;  /* 0x0000100e060a7981 */ /* 0x000f28000c1e1900 */
[----:B------:R0:W-:Y:S04]  /*12a0*/  STG.E desc[UR14][R6.64+0xc], R15 ;  /* 0x00000c0f06007986 */ /* 0x0001e8000c10190e */
[----:B------:R-:W4:Y:S04]  /*12b0*/  LDG.E R9, desc[UR14][R4.64+0x10] ;  /* 0x0000100e04097981 */ /* 0x000f28000c1e1900 */
[----:B0-----:R-:W5:Y:S01]  /*12c0*/  LDG.E R15, desc[UR14][R6.64+0x1c] ;  /* 0x00001c0e060f7981 */ /* 0x001f62000c1e1900 */
[----:B----4-:R-:W-:-:S05]  /*12d0*/  FADD R9, R9, R10 ;  /* 0x0000000a09097221 */ /* 0x010fca0000000000 */
[----:B------:R-:W-:Y:S04]  /*12e0*/  STG.E desc[UR14][R6.64+0x10], R9 ;  /* 0x0000100906007986 */ /* 0x000fe8000c10190e */
[----:B------:R-:W2:Y:S02]  /*12f0*/  LDG.E R10, desc[UR14][R4.64+0x14] ;  /* 0x0000140e040a7981 */ /* 0x000ea4000c1e1900 */
[----:B--2---:R-:W-:-:S05]  /*1300*/  FADD R11, R10, R11 ;  /* 0x0000000b0a0b7221 */ /* 0x004fca0000000000 */
[----:B------:R0:W-:Y:S04]  /*1310*/  STG.E desc[UR14][R6.64+0x14], R11 ;  /* 0x0000140b06007986 */ /* 0x0001e8000c10190e */
[----:B------:R-:W3:Y:S04]  /*1320*/  LDG.E R10, desc[UR14][R4.64+0x18] ;  /* 0x0000180e040a7981 */ /* 0x000ee8000c1e1900 */
[----:B0-----:R-:W2:Y:S01]  /*1330*/  LDG.E R11, desc[UR14][R6.64+0x24] ;  /* 0x0000240e060b7981 */ /* 0x001ea2000c1e1900 */
[----:B---3--:R-:W-:-:S05]  /*1340*/  FADD R13, R10, R13 ;  /* 0x0000000d0a0d7221 */ /* 0x008fca0000000000 */
        /* <DEDUP_REMOVED lines=25> */
[----:B------:R0:W-:Y:S04]  /*14e0*/  STG.E desc[UR14][R6.64+0x30], R9 ;  /* 0x0000300906007986 */ /* 0x0001e8000c10190e */
[----:B------:R-:W2:Y:S02]  /*14f0*/  LDG.E R10, desc[UR14][R4.64+0x34] ;  /* 0x0000340e040a7981 */ /* 0x000ea4000c1e1900 */
[----:B--2---:R-:W-:-:S05]  /*1500*/  FADD R11, R10, R11 ;  /* 0x0000000b0a0b7221 */ /* 0x004fca0000000000 */
[----:B------:R0:W-:Y:S04]  /*1510*/  STG.E desc[UR14][R6.64+0x34], R11 ;  /* 0x0000340b06007986 */ /* 0x0001e8000c10190e */
[----:B------:R-:W3:Y:S02]  /*1520*/  LDG.E R10, desc[UR14][R4.64+0x38] ;  /* 0x0000380e040a7981 */ /* 0x000ee4000c1e1900 */
[----:B---3--:R-:W-:-:S05]  /*1530*/  FADD R13, R10, R13 ;  /* 0x0000000d0a0d7221 */ /* 0x008fca0000000000 */
[----:B------:R0:W-:Y:S04]  /*1540*/  STG.E desc[UR14][R6.64+0x38], R13 ;  /* 0x0000380d06007986 */ /* 0x0001e8000c10190e */
[----:B------:R-:W5:Y:S01]  /*1550*/  LDG.E R10, desc[UR14][R4.64+0x3c] ;  /* 0x00003c0e040a7981 */ /* 0x000f62000c1e1900 */
[----:B------:R-:W-:-:S04]  /*1560*/  UIADD3 UR5, UPT, UPT, UR5, 0x10, URZ ;  /* 0x0000001005057890 */ /* 0x000fc8000fffe0ff */
[----:B------:R-:W-:Y:S01]  /*1570*/  UISETP.NE.AND UP2, UPT, UR5, UR7, UPT ;  /* 0x000000070500728c */ /* 0x000fe2000bf45270 */
[----:B-----5:R-:W-:-:S05]  /*1580*/  FADD R15, R10, R15 ;  /* 0x0000000f0a0f7221 */ /* 0x020fca0000000000 */
[----:B------:R0:W-:Y:S03]  /*1590*/  STG.E desc[UR14][R6.64+0x3c], R15 ;  /* 0x00003c0f06007986 */ /* 0x0001e6000c10190e */
[----:B------:R-:W-:Y:S05]  /*15a0*/  BRA.U UP2, `(.L_x_15) ;  /* 0xfffffff902e07547 */ /* 0x000fea000b83ffff */
[----:B------:R-:W-:-:S05]  /*15b0*/  UMOV UR5, UR7 ;  /* 0x0000000700057c82 */ /* 0x000fca0008000000 */
.L_x_14:
[----:B------:R-:W-:-:S09]  /*15c0*/  UISETP.NE.AND UP2, UPT, UR9, URZ, UPT ;  /* 0x000000ff0900728c */ /* 0x000fd2000bf45270 */
[----:B------:R-:W-:Y:S05]  /*15d0*/  BRA.U !UP2, `(.L_x_16) ;  /* 0x000000050a5c7547 */ /* 0x000fea000b800000 */
[----:B------:R-:W-:Y:S01]  /*15e0*/  UISETP.NE.AND UP2, UPT, UR10, URZ, UPT ;  /* 0x000000ff0a00728c */ /* 0x000fe2000bf45270 */
[----:B------:R-:W-:Y:S10]  /*15f0*/  BRA.U !UP0, `(.L_x_17) ;  /* 0x0000000108987547 */ /* 0x000ff4000b800000 */
        /* <DEDUP_REMOVED lines=35> */
[----:B------:R-:W-:Y:S01]  /*1830*/  UIADD3 UR5, UPT, UPT, UR5, 0x8, URZ ;  /* 0x0000000805057890 */ /* 0x000fe2000fffe0ff */
[----:B-----5:R-:W-:-:S05]  /*1840*/  FADD R15, R10, R15 ;  /* 0x0000000f0a0f7221 */ /* 0x020fca0000000000 */
[----:B------:R1:W-:Y:S06]  /*1850*/  STG.E desc[UR14][R6.64+0x1c], R15 ;  /* 0x00001c0f06007986 */ /* 0x0003ec000c10190e */
.L_x_17:
[----:B------:R-:W-:Y:S05]  /*1860*/  BRA.U !UP2, `(.L_x_16) ;  /* 0x000000010ab87547 */ /* 0x000fea000b800000 */
[----:B------:R-:W-:Y:S01]  /*1870*/  UISETP.NE.AND UP2, UPT, UR8, URZ, UPT ;  /* 0x000000ff0800728c */ /* 0x000fe2000bf45270 */
[----:B------:R-:W-:Y:S10]  /*1880*/  BRA.U !UP1, `(.L_x_18) ;  /* 0x0000000109587547 */ /* 0x000ff4000b800000 */
[----:B01----:R-:W0:Y:S01]  /*1890*/  LDC.64 R6, c[0x0][0x380] ;  /* 0x0000e000ff067b82 */ /* 0x003e220000000a00 */
        /* <DEDUP_REMOVED lines=18> */
[----:B------:R-:W-:Y:S01]  /*19c0*/  UIADD3 UR5, UPT, UPT, UR5, 0x4, URZ ;  /* 0x0000000405057890 */ /* 0x000fe2000fffe0ff */
[----:B-----5:R-:W-:-:S05]  /*19d0*/  FADD R15, R10, R15 ;  /* 0x0000000f0a0f7221 */ /* 0x020fca0000000000 */
[----:B------:R2:W-:Y:S06]  /*19e0*/  STG.E desc[UR14][R6.64+0xc], R15 ;  /* 0x00000c0f06007986 */ /* 0x0005ec000c10190e */
.L_x_18:
[----:B------:R-:W-:Y:S05]  /*19f0*/  BRA.U !UP2, `(.L_x_16) ;  /* 0x000000010a547547 */ /* 0x000fea000b800000 */
[----:B012---:R-:W0:Y:S01]  /*1a00*/  LDC.64 R6, c[0x0][0x380] ;  /* 0x0000e000ff067b82 */ /* 0x007e220000000a00 */
[----:B------:R-:W-:Y:S02]  /*1a10*/  IADD3 R5, PT, PT, R3, UR5, RZ ;  /* 0x0000000503057c10 */ /* 0x000fe4000fffe0ff */
[----:B------:R-:W-:-:S03]  /*1a20*/  IADD3 R3, PT, PT, R8, UR5, RZ ;  /* 0x0000000508037c10 */ /* 0x000fc6000fffe0ff */
[----:B0-----:R-:W-:-:S04]  /*1a30*/  IMAD.WIDE R4, R5, 0x4, R6 ;  /* 0x0000000405047825 */ /* 0x001fc800078e0206 */
[----:B------:R-:W-:Y:S02]  /*1a40*/  IMAD.WIDE R6, R3, 0x4, R6 ;  /* 0x0000000403067825 */ /* 0x000fe400078e0206 */
[----:B------:R-:W2:Y:S04]  /*1a50*/  LDG.E R3, desc[UR14][R4.64] ;  /* 0x0000000e04037981 */ /* 0x000ea8000c1e1900 */
[----:B------:R-:W2:Y:S01]  /*1a60*/  LDG.E R10, desc[UR14][R6.64] ;  /* 0x0000000e060a7981 */ /* 0x000ea2000c1e1900 */
[----:B------:R-:W-:Y:S01]  /*1a70*/  UISETP.NE.AND UP2, UPT, UR8, 0x1, UPT ;  /* 0x000000010800788c */ /* 0x000fe2000bf45270 */
[----:B--2---:R-:W-:-:S05]  /*1a80*/  FADD R3, R3, R10 ;  /* 0x0000000a03037221 */ /* 0x004fca0000000000 */
[----:B------:R3:W-:Y:S03]  /*1a90*/  STG.E desc[UR14][R6.64], R3 ;  /* 0x0000000306007986 */ /* 0x0007e6000c10190e */
[----:B------:R-:W-:Y:S05]  /*1aa0*/  BRA.U !UP2, `(.L_x_16) ;  /* 0x000000010a287547 */ /* 0x000fea000b800000 */
[----:B---3--:R-:W2:Y:S04]  /*1ab0*/  LDG.E R3, desc[UR14][R4.64+0x4] ;  /* 0x0000040e04037981 */ /* 0x008ea8000c1e1900 */
[----:B------:R-:W2:Y:S01]  /*1ac0*/  LDG.E R10, desc[UR14][R6.64+0x4] ;  /* 0x0000040e060a7981 */ /* 0x000ea2000c1e1900 */
        /* <DEDUP_REMOVED lines=8> */
.L_x_16:
[----:B------:R-:W-:Y:S05]  /*1b50*/  @P0 BRA `(.L_x_19) ;  /* 0xfffffff400540947 */ /* 0x000fea000383ffff */
.L_x_13:
[----:B------:R-:W-:Y:S05]  /*1b60*/  @P1 BRA `(.L_x_20) ;  /* 0xfffffff400341947 */ /* 0x000fea000383ffff */
.L_x_0:
[----:B01234-:R-:W0:Y:S01]  /*1b70*/  S2R R7, SR_TID.X ;  /* 0x0000000000077919 */ /* 0x01fe220000002100 */
[----:B------:R-:W1:Y:S01]  /*1b80*/  LDC.64 R2, c[0x0][0x380] ;  /* 0x0000e000ff027b82 */ /* 0x000e620000000a00 */
[----:B------:R-:W0:Y:S01]  /*1b90*/  LDCU UR4, c[0x0][0x360] ;  /* 0x00006c00ff0477ac */ /* 0x000e220008000800 */
[----:B------:R-:W0:Y:S06]  /*1ba0*/  S2R R0, SR_CTAID.X ;  /* 0x0000000000007919 */ /* 0x000e2c0000002500 */
[----:B------:R-:W2:Y:S01]  /*1bb0*/  LDC.64 R4, c[0x0][0x388] ;  /* 0x0000e200ff047b82 */ /* 0x000ea20000000a00 */
[----:B0-----:R-:W-:-:S04]  /*1bc0*/  IMAD R7, R0, UR4, R7 ;  /* 0x0000000400077c24 */ /* 0x001fc8000f8e0207 */
[----:B-1----:R-:W-:-:S06]  /*1bd0*/  IMAD.WIDE R2, R7, 0x4, R2 ;  /* 0x0000000407027825 */ /* 0x002fcc00078e0202 */
[----:B------:R-:W3:Y:S01]  /*1be0*/  LDG.E R3, desc[UR14][R2.64] ;  /* 0x0000000e02037981 */ /* 0x000ee2000c1e1900 */
[----:B--2---:R-:W-:-:S05]  /*1bf0*/  IMAD.WIDE R4, R7, 0x4, R4 ;  /* 0x0000000407047825 */ /* 0x004fca00078e0204 */
[----:B---3--:R-:W-:Y:S01]  /*1c00*/  STG.E desc[UR14][R4.64], R3 ;  /* 0x0000000304007986 */ /* 0x008fe2000c10190e */
[----:B------:R-:W-:Y:S05]  /*1c10*/  EXIT ;  /* 0x000000000000794d */ /* 0x000fea0003800000 */
.L_x_21:
[----:B------:R-:W-:-:S00]  /*1c20*/  BRA `(.L_x_21) ;  /* 0xfffffffc00fc7947 */ /* 0x000fc0000383ffff */
[----:B------:R-:W-:-:S00]  /*1c30*/  NOP ;  /* 0x0000000000007918 */ /* 0x000fc00000000000 */
        /* <DEDUP_REMOVED lines=12> */
.L_x_22:


//--------------------- .nv.shared.reserved.0     --------------------------
	.section	.nv.shared.reserved.0,"aw",@nobits
	.weak		__nv_reservedSMEM_offset_0_alias
	.size		__nv_reservedSMEM_offset_0_alias, 0, 64
	.other		__nv_reservedSMEM_offset_0_alias,@"STO_CUDA_RESERVED_SHARED STV_DEFAULT"
__nv_reservedSMEM_offset_0_alias:
	.zero		0
	.zero		64


//--------------------- .nv.constant0.process_tensor --------------------------
	.section	.nv.constant0.process_tensor,"a",@progbits
	.sectionflags	@""
	.align	4
.nv.constant0.process_tensor:
	.zero		924


//--------------------- SYMBOLS --------------------------

	.type		.nv.reservedSmem.offset0,@object
	.size		.nv.reservedSmem.offset0,0x4
